	.headerflags	@"EF_CUDA_TEXMODE_UNIFIED EF_CUDA_64BIT_ADDRESS EF_CUDA_ACCELERATORS EF_CUDA_SM90 EF_CUDA_VIRTUAL_SM(EF_CUDA_SM90)"
	.elftype	@"ET_EXEC"


//--------------------- .nv.info                  --------------------------
	.section	.nv.info,"",@"SHT_CUDA_INFO"
	.align	4


	//----- nvinfo : EIATTR_REGCOUNT
	.align		4
        /*0000*/ 	.byte	0x04, 0x2f
        /*0002*/ 	.short	(.L_3 - .L_2)
	.align		4
.L_2:
        /*0004*/ 	.word	index@(triton_poi_fused__native_batch_norm_legit_no_training_add_convolution_mul_1)
        /*0008*/ 	.word	0x0000001a


	//----- nvinfo : EIATTR_MIN_STACK_SIZE
	.align		4
.L_3:
        /*000c*/ 	.byte	0x04, 0x12
        /*000e*/ 	.short	(.L_5 - .L_4)
	.align		4
.L_4:
        /*0010*/ 	.word	index@(triton_poi_fused__native_batch_norm_legit_no_training_add_convolution_mul_1)
        /*0014*/ 	.word	0x00000000


	//----- nvinfo : EIATTR_FRAME_SIZE
	.align		4
.L_5:
        /*0018*/ 	.byte	0x04, 0x11
        /*001a*/ 	.short	(.L_7 - .L_6)
	.align		4
.L_6:
        /*001c*/ 	.word	index@(triton_poi_fused__native_batch_norm_legit_no_training_add_convolution_mul_1)
        /*0020*/ 	.word	0x00000000


	//----- nvinfo : EIATTR_MIN_STACK_SIZE
	.align		4
.L_7:
        /*0024*/ 	.byte	0x04, 0x12
        /*0026*/ 	.short	(.L_9 - .L_8)
	.align		4
.L_8:
        /*0028*/ 	.word	index@(triton_poi_fused__native_batch_norm_legit_no_training_add_convolution_mul_1)
        /*002c*/ 	.word	0x00000000
.L_9:


//--------------------- .nv.info.triton_poi_fused__native_batch_norm_legit_no_training_add_convolution_mul_1 --------------------------
	.section	.nv.info.triton_poi_fused__native_batch_norm_legit_no_training_add_convolution_mul_1,"",@"SHT_CUDA_INFO"
	.sectionflags	@""
	.align	4


	//----- nvinfo : EIATTR_CUDA_API_VERSION
	.align		4
        /*0000*/ 	.byte	0x04, 0x37
        /*0002*/ 	.short	(.L_11 - .L_10)
.L_10:
        /*0004*/ 	.word	0x0000007c


	//----- nvinfo : EIATTR_KPARAM_INFO
	.align		4
.L_11:
        /*0008*/ 	.byte	0x04, 0x17
        /*000a*/ 	.short	(.L_13 - .L_12)
.L_12:
        /*000c*/ 	.word	0x00000000
        /*0010*/ 	.short	0x0008
        /*0012*/ 	.short	0x0040
        /*0014*/ 	.byte	0x00, 0xf0, 0x11, 0x00


	//----- nvinfo : EIATTR_KPARAM_INFO
	.align		4
.L_13:
        /*0018*/ 	.byte	0x04, 0x17
        /*001a*/ 	.short	(.L_15 - .L_14)
.L_14:
        /*001c*/ 	.word	0x00000000
        /*0020*/ 	.short	0x0007
        /*0022*/ 	.short	0x0038
        /*0024*/ 	.byte	0x00, 0xf4, 0x21, 0x00


	//----- nvinfo : EIATTR_KPARAM_INFO
	.align		4
.L_15:
        /*0028*/ 	.byte	0x04, 0x17
        /*002a*/ 	.short	(.L_17 - .L_16)
.L_16:
        /*002c*/ 	.word	0x00000000
        /*0030*/ 	.short	0x0006
        /*0032*/ 	.short	0x0030
        /*0034*/ 	.byte	0x00, 0xf4, 0x21, 0x00


	//----- nvinfo : EIATTR_KPARAM_INFO
	.align		4
.L_17:
        /*0038*/ 	.byte	0x04, 0x17
        /*003a*/ 	.short	(.L_19 - .L_18)
.L_18:
        /*003c*/ 	.word	0x00000000
        /*0040*/ 	.short	0x0005
        /*0042*/ 	.short	0x0028
        /*0044*/ 	.byte	0x00, 0xf4, 0x21, 0x00


	//----- nvinfo : EIATTR_KPARAM_INFO
	.align		4
.L_19:
        /*0048*/ 	.byte	0x04, 0x17
        /*004a*/ 	.short	(.L_21 - .L_20)
.L_20:
        /*004c*/ 	.word	0x00000000
        /*0050*/ 	.short	0x0004
        /*0052*/ 	.short	0x0020
        /*0054*/ 	.byte	0x00, 0xf4, 0x21, 0x00


	//----- nvinfo : EIATTR_KPARAM_INFO
	.align		4
.L_21:
        /*0058*/ 	.byte	0x04, 0x17
        /*005a*/ 	.short	(.L_23 - .L_22)
.L_22:
        /*005c*/ 	.word	0x00000000
        /*0060*/ 	.short	0x0003
        /*0062*/ 	.short	0x0018
        /*0064*/ 	.byte	0x00, 0xf4, 0x21, 0x00


	//----- nvinfo : EIATTR_KPARAM_INFO
	.align		4
.L_23:
        /*0068*/ 	.byte	0x04, 0x17
        /*006a*/ 	.short	(.L_25 - .L_24)
.L_24:
        /*006c*/ 	.word	0x00000000
        /*0070*/ 	.short	0x0002
        /*0072*/ 	.short	0x0010
        /*0074*/ 	.byte	0x00, 0xf4, 0x21, 0x00


	//----- nvinfo : EIATTR_KPARAM_INFO
	.align		4
.L_25:
        /*0078*/ 	.byte	0x04, 0x17
        /*007a*/ 	.short	(.L_27 - .L_26)
.L_26:
        /*007c*/ 	.word	0x00000000
        /*0080*/ 	.short	0x0001
        /*0082*/ 	.short	0x0008
        /*0084*/ 	.byte	0x00, 0xf4, 0x21, 0x00


	//----- nvinfo : EIATTR_KPARAM_INFO
	.align		4
.L_27:
        /*0088*/ 	.byte	0x04, 0x17
        /*008a*/ 	.short	(.L_29 - .L_28)
.L_28:
        /*008c*/ 	.word	0x00000000
        /*0090*/ 	.short	0x0000
        /*0092*/ 	.short	0x0000
        /*0094*/ 	.byte	0x00, 0xf4, 0x21, 0x00


	//----- nvinfo : EIATTR_SPARSE_MMA_MASK
	.align		4
.L_29:
        /*0098*/ 	.byte	0x03, 0x50
        /*009a*/ 	.short	0x0000


	//----- nvinfo : EIATTR_MAXREG_COUNT
	.align		4
        /*009c*/ 	.byte	0x03, 0x1b
        /*009e*/ 	.short	0x00ff


	//----- nvinfo : EIATTR_EXIT_INSTR_OFFSETS
	.align		4
        /*00a0*/ 	.byte	0x04, 0x1c
        /*00a2*/ 	.short	(.L_31 - .L_30)


	//   ....[0]....
.L_30:
        /*00a4*/ 	.word	0x00000440


	//   ....[1]....
        /*00a8*/ 	.word	0x00000460


	//----- nvinfo : EIATTR_REQNTID
	.align		4
.L_31:
        /*00ac*/ 	.byte	0x04, 0x10
        /*00ae*/ 	.short	(.L_33 - .L_32)
.L_32:
        /*00b0*/ 	.word	0x00000080
        /*00b4*/ 	.word	0x00000001
        /*00b8*/ 	.word	0x00000001


	//----- nvinfo : EIATTR_CBANK_PARAM_SIZE
	.align		4
.L_33:
        /*00bc*/ 	.byte	0x03, 0x19
        /*00be*/ 	.short	0x0044


	//----- nvinfo : EIATTR_PARAM_CBANK
	.align		4
        /*00c0*/ 	.byte	0x04, 0x0a
        /*00c2*/ 	.short	(.L_35 - .L_34)
	.align		4
.L_34:
        /*00c4*/ 	.word	index@(.nv.constant0.triton_poi_fused__native_batch_norm_legit_no_training_add_convolution_mul_1)
        /*00c8*/ 	.short	0x0210
        /*00ca*/ 	.short	0x0044


	//----- nvinfo : EIATTR_SW_WAR
	.align		4
.L_35:
        /*00cc*/ 	.byte	0x04, 0x36
        /*00ce*/ 	.short	(.L_37 - .L_36)
.L_36:
        /*00d0*/ 	.word	0x00000008
.L_37:


//--------------------- .nv.callgraph             --------------------------
	.section	.nv.callgraph,"",@"SHT_CUDA_CALLGRAPH"
	.align	4
	.sectionentsize	8
	.align		4
        /*0000*/ 	.word	0x00000000
	.align		4
        /*0004*/ 	.word	0xffffffff
	.align		4
        /*0008*/ 	.word	0x00000000
	.align		4
        /*000c*/ 	.word	0xfffffffe
	.align		4
        /*0010*/ 	.word	0x00000000
	.align		4
        /*0014*/ 	.word	0xfffffffd
	.align		4
        /*0018*/ 	.word	0x00000000
	.align		4
        /*001c*/ 	.word	0xfffffffc


//--------------------- .nv.constant4             --------------------------
	.section	.nv.constant4,"a",@progbits
	.align	8
	.align		8
.nv.constant4:
        /*0000*/ 	.dword	_$_str
	.align		8
        /*0008*/ 	.dword	_$_str_$_2


//--------------------- .text.triton_poi_fused__native_batch_norm_legit_no_training_add_convolution_mul_1 --------------------------
	.section	.text.triton_poi_fused__native_batch_norm_legit_no_training_add_convolution_mul_1,"ax",@progbits
	.align	128
        .global         triton_poi_fused__native_batch_norm_legit_no_training_add_convolution_mul_1
        .type           triton_poi_fused__native_batch_norm_legit_no_training_add_convolution_mul_1,@function
        .size           triton_poi_fused__native_batch_norm_legit_no_training_add_convolution_mul_1,(.L_x_1 - triton_poi_fused__native_batch_norm_legit_no_training_add_convolution_mul_1)
        .other          triton_poi_fused__native_batch_norm_legit_no_training_add_convolution_mul_1,@"STO_CUDA_ENTRY STV_DEFAULT"
triton_poi_fused__native_batch_norm_legit_no_training_add_convolution_mul_1:
.text.triton_poi_fused__native_batch_norm_legit_no_training_add_convolution_mul_1:
[----:B------:R-:W0:Y:S01]  /*0000*/  LDC R1, c[0x0][0x28] ;  /* 0x00000a00ff017b82 */ /* 0x000e220000000800 */
[----:B------:R-:W1:Y:S07]  /*0010*/  S2R R17, SR_TID.X ;  /* 0x0000000000117919 */ /* 0x000e6e0000002100 */
[----:B------:R-:W2:Y:S01]  /*0020*/  LDC.64 R4, c[0x0][0x228] ;  /* 0x00008a00ff047b82 */ /* 0x000ea20000000a00 */
[----:B------:R-:W-:Y:S01]  /*0030*/  ULDC.64 UR4, c[0x0][0x208] ;  /* 0x0000820000047ab9 */ /* 0x000fe20000000a00 */
[----:B------:R-:W3:Y:S06]  /*0040*/  S2R R2, SR_CTAID.X ;  /* 0x0000000000027919 */ /* 0x000eec0000002500 */
[----:B------:R-:W4:Y:S08]  /*0050*/  LDC.64 R18, c[0x0][0x218] ;  /* 0x00008600ff127b82 */ /* 0x000f300000000a00 */
[----:B------:R-:W5:Y:S08]  /*0060*/  LDC.64 R6, c[0x0][0x240] ;  /* 0x00009000ff067b82 */ /* 0x000f700000000a00 */
[----:B------:R-:W4:Y:S01]  /*0070*/  LDC.64 R14, c[0x0][0x220] ;  /* 0x00008800ff0e7b82 */ /* 0x000f220000000a00 */
[----:B-1----:R-:W-:-:S07]  /*0080*/  LOP3.LUT R17, R17, 0x7f, RZ, 0xc0, !PT ;  /* 0x0000007f11117812 */ /* 0x002fce00078ec0ff */
[----:B------:R-:W1:Y:S01]  /*0090*/  LDC.64 R10, c[0x0][0x230] ;  /* 0x00008c00ff0a7b82 */ /* 0x000e620000000a00 */
[----:B---3--:R-:W-:-:S04]  /*00a0*/  LEA R17, R2, R17, 0x7 ;  /* 0x0000001102117211 */ /* 0x008fc800078e38ff */
[----:B------:R-:W-:-:S03]  /*00b0*/  SHF.R.S32.HI R0, RZ, 0x1f, R17 ;  /* 0x0000001fff007819 */ /* 0x000fc60000011411 */
[----:B------:R-:W3:Y:S01]  /*00c0*/  LDC.64 R8, c[0x0][0x238] ;  /* 0x00008e00ff087b82 */ /* 0x000ee20000000a00 */
[----:B------:R-:W-:Y:S02]  /*00d0*/  ISETP.GE.AND P2, PT, R17, 0x100, PT ;  /* 0x000001001100780c */ /* 0x000fe40003f46270 */
[----:B------:R-:W-:-:S04]  /*00e0*/  LEA.HI R12, R0, R17, RZ, 0x4 ;  /* 0x00000011000c7211 */ /* 0x000fc800078f20ff */
[----:B------:R-:W-:-:S04]  /*00f0*/  SHF.R.S32.HI R13, RZ, 0x4, R12 ;  /* 0x00000004ff0d7819 */ /* 0x000fc8000001140c */
[----:B------:R-:W-:-:S04]  /*0100*/  LEA.HI R0, R13, R13, RZ, 0x2 ;  /* 0x0000000d0d007211 */ /* 0x000fc800078f10ff */
[----:B------:R-:W-:-:S04]  /*0110*/  LOP3.LUT R0, R0, 0xfffffffc, RZ, 0xc0, !PT ;  /* 0xfffffffc00007812 */ /* 0x000fc800078ec0ff */
[----:B------:R-:W-:Y:S01]  /*0120*/  IADD3 R13, R13, -R0, RZ ;  /* 0x800000000d0d7210 */ /* 0x000fe20007ffe0ff */
[----:B------:R-:W-:-:S04]  /*0130*/  IMAD.MOV.U32 R0, RZ, RZ, RZ ;  /* 0x000000ffff007224 */ /* 0x000fc800078e00ff */
[----:B--2---:R-:W-:-:S05]  /*0140*/  IMAD.WIDE R4, R13, 0x4, R4 ;  /* 0x000000040d047825 */ /* 0x004fca00078e0204 */
[----:B------:R2:W3:Y:S01]  /*0150*/  @!P2 LDG.E.EL R0, desc[UR4][R4.64] ;  /* 0x000000040400a981 */ /* 0x0004e2000c2e1900 */
[----:B------:R-:W-:Y:S02]  /*0160*/  SHF.R.S32.HI R16, RZ, 0x18, R2 ;  /* 0x00000018ff107819 */ /* 0x000fe40000011402 */
[----:B------:R-:W1:Y:S01]  /*0170*/  LDC.64 R2, c[0x0][0x210] ;  /* 0x00008400ff027b82 */ /* 0x000e620000000a00 */
[----:B------:R-:W-:Y:S02]  /*0180*/  LOP3.LUT R12, R12, 0xfffffff0, RZ, 0xc0, !PT ;  /* 0xfffffff00c0c7812 */ /* 0x000fe400078ec0ff */
[----:B------:R-:W-:Y:S02]  /*0190*/  SGXT R16, R16, 0x1 ;  /* 0x000000011010781a */ /* 0x000fe40000000200 */
[----:B------:R-:W-:Y:S02]  /*01a0*/  IADD3 R12, R17, -R12, RZ ;  /* 0x8000000c110c7210 */ /* 0x000fe40007ffe0ff */
[----:B------:R-:W-:Y:S01]  /*01b0*/  LEA.HI R16, R16, R17, RZ, 0x6 ;  /* 0x0000001110107211 */ /* 0x000fe200078f30ff */
[----:B--2---:R-:W2:Y:S03]  /*01c0*/  LDC.64 R4, c[0x0][0x248] ;  /* 0x00009200ff047b82 */ /* 0x004ea60000000a00 */
[----:B------:R-:W-:Y:S01]  /*01d0*/  SHF.R.S32.HI R21, RZ, 0x6, R16 ;  /* 0x00000006ff157819 */ /* 0x000fe20000011410 */
[----:B-----5:R-:W-:-:S04]  /*01e0*/  IMAD.WIDE R6, R17, 0x4, R6 ;  /* 0x0000000411067825 */ /* 0x020fc800078e0206 */
[----:B------:R-:W-:Y:S01]  /*01f0*/  IMAD R23, R21, 0x10, R12 ;  /* 0x0000001015177824 */ /* 0x000fe200078e020c */
[----:B------:R-:W-:Y:S01]  /*0200*/  HFMA2.MMA R12, -RZ, RZ, 0, 0 ;  /* 0x00000000ff0c7435 */ /* 0x000fe200000001ff */
[----:B----4-:R-:W-:Y:S01]  /*0210*/  IMAD.WIDE R20, R17, 0x4, R18 ;  /* 0x0000000411147825 */ /* 0x010fe200078e0212 */
[----:B------:R-:W-:-:S03]  /*0220*/  CS2R R18, SRZ ;  /* 0x0000000000127805 */ /* 0x000fc6000001ff00 */
[----:B0-----:R-:W-:-:S03]  /*0230*/  IMAD.WIDE R14, R13, 0x4, R14 ;  /* 0x000000040d0e7825 */ /* 0x001fc600078e020e */
[----:B------:R-:W4:Y:S01]  /*0240*/  @!P2 LDG.E R18, desc[UR4][R6.64] ;  /* 0x000000040612a981 */ /* 0x000f22000c1e1900 */
[----:B-1----:R-:W-:Y:S01]  /*0250*/  IMAD.WIDE R2, R17, 0x4, R2 ;  /* 0x0000000411027825 */ /* 0x002fe200078e0202 */
[----:B------:R-:W-:Y:S02]  /*0260*/  CS2R R16, SRZ ;  /* 0x0000000000107805 */ /* 0x000fe4000001ff00 */
[----:B------:R0:W5:Y:S01]  /*0270*/  @!P2 LDG.E R12, desc[UR4][R20.64] ;  /* 0x00000004140ca981 */ /* 0x000162000c1e1900 */
[----:B------:R-:W-:-:S03]  /*0280*/  IMAD.WIDE R10, R13, 0x4, R10 ;  /* 0x000000040d0a7825 */ /* 0x000fc600078e020a */
[----:B------:R-:W5:Y:S01]  /*0290*/  @!P2 LDG.E.EL R19, desc[UR4][R14.64] ;  /* 0x000000040e13a981 */ /* 0x000f62000c2e1900 */
[----:B--2---:R-:W-:-:S03]  /*02a0*/  IMAD.WIDE R4, R13, 0x4, R4 ;  /* 0x000000040d047825 */ /* 0x004fc600078e0204 */
[----:B------:R1:W2:Y:S01]  /*02b0*/  @!P2 LDG.E.EL R16, desc[UR4][R10.64] ;  /* 0x000000040a10a981 */ /* 0x0002a2000c2e1900 */
[----:B------:R-:W-:Y:S02]  /*02c0*/  IMAD.MOV.U32 R13, RZ, RZ, RZ ;  /* 0x000000ffff0d7224 */ /* 0x000fe400078e00ff */
[----:B---3--:R-:W-:Y:S01]  /*02d0*/  IMAD.WIDE R8, R23, 0x4, R8 ;  /* 0x0000000417087825 */ /* 0x008fe200078e0208 */
[----:B------:R-:W2:Y:S01]  /*02e0*/  @!P2 LDG.E R17, desc[UR4][R2.64] ;  /* 0x000000040211a981 */ /* 0x000ea2000c1e1900 */
[----:B0-----:R-:W-:-:S03]  /*02f0*/  MOV R21, RZ ;  /* 0x000000ff00157202 */ /* 0x001fc60000000f00 */
[----:B------:R0:W3:Y:S04]  /*0300*/  @!P2 LDG.E.EL R13, desc[UR4][R8.64] ;  /* 0x00000004080da981 */ /* 0x0000e8000c2e1900 */
[----:B------:R-:W4:Y:S01]  /*0310*/  @!P2 LDG.E.EL R21, desc[UR4][R4.64] ;  /* 0x000000040415a981 */ /* 0x000f22000c2e1900 */
[----:B-1----:R-:W-:Y:S01]  /*0320*/  HFMA2.MMA R10, -RZ, RZ, 1.625, 0 ;  /* 0x3e800000ff0a7435 */ /* 0x002fe200000001ff */
[----:B------:R-:W-:-:S04]  /*0330*/  FADD R0, R0, 9.9999997473787516356e-06 ;  /* 0x3727c5ac00007421 */ /* 0x000fc80000000000 */
[----:B------:R-:W1:Y:S02]  /*0340*/  MUFU.SQRT R14, R0 ;  /* 0x00000000000e7308 */ /* 0x000e640000002000 */
[C---:B-1----:R-:W-:Y:S02]  /*0350*/  FSETP.GT.AND P0, PT, R14.reuse, 8.50705917302346158658e+37, PT ;  /* 0x7e8000000e00780b */ /* 0x042fe40003f04000 */
[----:B------:R-:W-:-:S11]  /*0360*/  FSETP.GEU.AND P1, PT, R14, 1.175494350822287508e-38, PT ;  /* 0x008000000e00780b */ /* 0x000fd60003f2e000 */
[----:B------:R-:W-:-:S04]  /*0370*/  @P0 FMUL R14, R14, 0.25 ;  /* 0x3e8000000e0e0820 */ /* 0x000fc80000400000 */
[----:B------:R-:W-:-:S06]  /*0380*/  @!P1 FMUL R14, R14, 16777216 ;  /* 0x4b8000000e0e9820 */ /* 0x000fcc0000400000 */
[----:B------:R-:W1:Y:S01]  /*0390*/  MUFU.RCP R14, R14 ;  /* 0x0000000e000e7308 */ /* 0x000e620000001000 */
[----:B0-----:R-:W-:Y:S01]  /*03a0*/  FSEL R9, R10, 1, P0 ;  /* 0x3f8000000a097808 */ /* 0x001fe20000000000 */
[----:B-----5:R-:W-:-:S04]  /*03b0*/  FADD R12, -R19, R12 ;  /* 0x0000000c130c7221 */ /* 0x020fc80000000100 */
[----:B------:R-:W-:Y:S01]  /*03c0*/  @!P1 FMUL R9, R9, 16777216 ;  /* 0x4b80000009099820 */ /* 0x000fe20000400000 */
[----:B--2---:R-:W-:-:S04]  /*03d0*/  FADD R16, R16, R17 ;  /* 0x0000001110107221 */ /* 0x004fc80000000000 */
[----:B---3--:R-:W-:Y:S01]  /*03e0*/  FFMA R16, R16, R13, 1 ;  /* 0x3f80000010107423 */ /* 0x008fe2000000000d */
[----:B-1----:R-:W-:-:S04]  /*03f0*/  FMUL R9, R14, R9 ;  /* 0x000000090e097220 */ /* 0x002fc80000400000 */
[----:B------:R-:W-:Y:S01]  /*0400*/  FMUL R9, R12, R9 ;  /* 0x000000090c097220 */ /* 0x000fe20000400000 */
[----:B----4-:R-:W-:-:S03]  /*0410*/  FADD R21, R21, R18 ;  /* 0x0000001215157221 */ /* 0x010fc60000000000 */
[----:B------:R-:W-:-:S04]  /*0420*/  FMUL R16, R9, R16 ;  /* 0x0000001009107220 */ /* 0x000fc80000400000 */
[----:B------:R-:W-:Y:S01]  /*0430*/  FFMA R21, R21, R13, R16 ;  /* 0x0000000d15157223 */ /* 0x000fe20000000010 */
[----:B------:R-:W-:Y:S06]  /*0440*/  @P2 EXIT ;  /* 0x000000000000294d */ /* 0x000fec0003800000 */
[----:B------:R-:W-:Y:S01]  /*0450*/  STG.E desc[UR4][R2.64], R21 ;  /* 0x0000001502007986 */ /* 0x000fe2000c101904 */
[----:B------:R-:W-:Y:S05]  /*0460*/  EXIT ;  /* 0x000000000000794d */ /* 0x000fea0003800000 */
.L_x_0:
[----:B------:R-:W-:-:S00]  /*0470*/  BRA `(.L_x_0) ;  /* 0xfffffffc00fc7947 */ /* 0x000fc0000383ffff */
[----:B------:R-:W-:-:S00]  /*0480*/  NOP ;  /* 0x0000000000007918 */ /* 0x000fc00000000000 */
[----:B------:R-:W-:-:S00]  /*0490*/  NOP ;  /* 0x0000000000007918 */ /* 0x000fc00000000000 */
[----:B------:R-:W-:-:S00]  /*04a0*/  NOP ;  /* 0x0000000000007918 */ /* 0x000fc00000000000 */
[----:B------:R-:W-:-:S00]  /*04b0*/  NOP ;  /* 0x0000000000007918 */ /* 0x000fc00000000000 */
[----:B------:R-:W-:-:S00]  /*04c0*/  NOP ;  /* 0x0000000000007918 */ /* 0x000fc00000000000 */
[----:B------:R-:W-:-:S00]  /*04d0*/  NOP ;  /* 0x0000000000007918 */ /* 0x000fc00000000000 */
[----:B------:R-:W-:-:S00]  /*04e0*/  NOP ;  /* 0x0000000000007918 */ /* 0x000fc00000000000 */
[----:B------:R-:W-:-:S00]  /*04f0*/  NOP ;  /* 0x0000000000007918 */ /* 0x000fc00000000000 */
.L_x_1:


//--------------------- .nv.global.init           --------------------------
	.section	.nv.global.init,"aw",@progbits
.nv.global.init:
	.type		_$_str,@object
	.size		_$_str,(_$_str_$_2 - _$_str)
_$_str:
        /*0000*/ 	.byte	0x5f, 0x5f, 0x43, 0x55, 0x44, 0x41, 0x5f, 0x46, 0x54, 0x5a, 0x00
	.type		_$_str_$_2,@object
	.size		_$_str_$_2,(.L_1 - _$_str_$_2)
_$_str_$_2:
        /*000b*/ 	.byte	0x5f, 0x5f, 0x43, 0x55, 0x44, 0x41, 0x5f, 0x50, 0x52, 0x45, 0x43, 0x5f, 0x53, 0x51, 0x52, 0x54
        /*001b*/ 	.byte	0x00
.L_1:


//--------------------- .nv.constant0.triton_poi_fused__native_batch_norm_legit_no_training_add_convolution_mul_1 --------------------------
	.section	.nv.constant0.triton_poi_fused__native_batch_norm_legit_no_training_add_convolution_mul_1,"a",@progbits
	.sectionflags	@""
	.align	4
.nv.constant0.triton_poi_fused__native_batch_norm_legit_no_training_add_convolution_mul_1:
	.zero		596
